//
// Generated by NVIDIA NVVM Compiler
//
// Compiler Build ID: CL-36424714
// Cuda compilation tools, release 13.0, V13.0.88
// Based on NVVM 20.0.0
//

.version 9.0
.target sm_100
.address_size 64

	// .globl	_Z10hello_cudav
.extern .func  (.param .b32 func_retval0) vprintf
(
	.param .b64 vprintf_param_0,
	.param .b64 vprintf_param_1
)
;
.global .align 1 .b8 $str[21] = {72, 101, 108, 108, 111, 32, 102, 114, 111, 109, 32, 116, 104, 101, 32, 71, 80, 85, 33, 10};

.visible .entry _Z10hello_cudav()
{
	.reg .b32 	%r<3>;
	.reg .b64 	%rd<3>;

	mov.u64 	%rd1, $str;
	cvta.global.u64 	%rd2, %rd1;
	{ // callseq 0, 0
	.param .b64 param0;
	st.param.b64 	[param0], %rd2;
	.param .b64 param1;
	st.param.b64 	[param1], 0;
	.param .b32 retval0;
	call.uni (retval0), 
	vprintf, 
	(
	param0, 
	param1
	);
	ld.param.b32 	%r1, [retval0];
	} // callseq 0
	ret;

}


// ===== COMPILED SASS (sm_100) =====

	.target	sm_100

	.elftype	@"ET_EXEC"


//--------------------- .note.nv.tkinfo           --------------------------
	.section	.note.nv.tkinfo,"",@"SHT_NOTE"
	.sectionflags	@"SHF_NOTE_NV_TKINFO"
	.tkinfo
        /*0018*/ 	.word	0x00000002
        /*0030*/ 	.string	""
        /*0030*/ 	.string	"ptxas"
        /*0030*/ 	.string	"Cuda compilation tools, release 13.0, V13.0.88"
        /*0030*/ 	.string	"Build cuda_13.0.r13.0/compiler.36424714_0"
        /*0030*/ 	.string	"-arch sm_100 -m 64 "



//--------------------- .note.nv.cuinfo           --------------------------
	.section	.note.nv.cuinfo,"",@"SHT_NOTE"
	.sectionflags	@"SHF_NOTE_NV_CUINFO"
        /*0018*/ 	.short	0x0002
        /*001a*/ 	.short	0x0064
        /*001c*/ 	.short	0x0082
	.zero		2


//--------------------- .nv.info                  --------------------------
	.section	.nv.info,"",@"SHT_CUDA_INFO"
	.align	4


	//----- nvinfo : EIATTR_REGCOUNT
	.align		4
        /*0000*/ 	.byte	0x04, 0x2f
        /*0002*/ 	.short	(.L_2 - .L_1)
	.align		4
.L_1:
        /*0004*/ 	.word	index@(_Z10hello_cudav)
        /*0008*/ 	.word	0x00000018


	//----- nvinfo : EIATTR_FRAME_SIZE
	.align		4
.L_2:
        /*000c*/ 	.byte	0x04, 0x11
        /*000e*/ 	.short	(.L_4 - .L_3)
	.align		4
.L_3:
        /*0010*/ 	.word	index@(_Z10hello_cudav)
        /*0014*/ 	.word	0x00000000


	//----- nvinfo : EIATTR_MIN_STACK_SIZE
	.align		4
.L_4:
        /*0018*/ 	.byte	0x04, 0x12
        /*001a*/ 	.short	(.L_6 - .L_5)
	.align		4
.L_5:
        /*001c*/ 	.word	index@(_Z10hello_cudav)
        /*0020*/ 	.word	0x00000000
.L_6:


//--------------------- .nv.compat                --------------------------
	.section	.nv.compat,"",@"SHT_CUDA_COMPAT_INFO"
	.align	4
        /*0000*/ 	.byte	0x02, 0x09, 0x00, 0x00, 0x02, 0x02, 0x01, 0x00, 0x02, 0x05, 0x05, 0x00, 0x03, 0x07, 0x01, 0x01
        /*0010*/ 	.byte	0x02, 0x03, 0x00, 0x00, 0x02, 0x06, 0x01, 0x00, 0x04, 0x0b, 0x08, 0x00, 0x09, 0x00, 0x00, 0x00
        /*0020*/ 	.byte	0x00, 0x00, 0x00, 0x00


//--------------------- .nv.info._Z10hello_cudav  --------------------------
	.section	.nv.info._Z10hello_cudav,"",@"SHT_CUDA_INFO"
	.sectionflags	@""
	.align	4


	//----- nvinfo : EIATTR_CUDA_API_VERSION
	.align		4
        /*0000*/ 	.byte	0x04, 0x37
        /*0002*/ 	.short	(.L_8 - .L_7)
.L_7:
        /*0004*/ 	.word	0x00000082


	//----- nvinfo : EIATTR_SPARSE_MMA_MASK
	.align		4
.L_8:
        /*0008*/ 	.byte	0x03, 0x50
        /*000a*/ 	.short	0x0000


	//----- nvinfo : EIATTR_MAXREG_COUNT
	.align		4
        /*000c*/ 	.byte	0x03, 0x1b
        /*000e*/ 	.short	0x00ff


	//----- nvinfo : EIATTR_EXTERNS
	.align		4
        /*0010*/ 	.byte	0x04, 0x0f
        /*0012*/ 	.short	(.L_10 - .L_9)


	//   ....[0]....
	.align		4
.L_9:
        /*0014*/ 	.word	index@(vprintf)


	//----- nvinfo : EIATTR_MERCURY_ISA_VERSION
	.align		4
.L_10:
        /*0018*/ 	.byte	0x03, 0x5f
        /*001a*/ 	.short	0x0101


	//----- nvinfo : EIATTR_VRC_CTA_INIT_COUNT
	.align		4
        /*001c*/ 	.byte	0x02, 0x4a
	.zero		1
	.zero		1


	//----- nvinfo : EIATTR_SYSCALL_OFFSETS
	.align		4
        /*0020*/ 	.byte	0x04, 0x46
        /*0022*/ 	.short	(.L_12 - .L_11)


	//   ....[0]....
.L_11:
        /*0024*/ 	.word	0x00000080


	//----- nvinfo : EIATTR_EXIT_INSTR_OFFSETS
	.align		4
.L_12:
        /*0028*/ 	.byte	0x04, 0x1c
        /*002a*/ 	.short	(.L_14 - .L_13)


	//   ....[0]....
.L_13:
        /*002c*/ 	.word	0x00000090


	//----- nvinfo : EIATTR_SW_WAR
	.align		4
.L_14:
        /*0030*/ 	.byte	0x04, 0x36
        /*0032*/ 	.short	(.L_16 - .L_15)
.L_15:
        /*0034*/ 	.word	0x00000008
.L_16:


//--------------------- .nv.callgraph             --------------------------
	.section	.nv.callgraph,"",@"SHT_CUDA_CALLGRAPH"
	.align	4
	.sectionentsize	8
	.align		4
        /*0000*/ 	.word	0x00000000
	.align		4
        /*0004*/ 	.word	0xffffffff
	.align		4
        /*0008*/ 	.word	index@(_Z10hello_cudav)
	.align		4
        /*000c*/ 	.word	index@(vprintf)
	.align		4
        /*0010*/ 	.word	0x00000000
	.align		4
        /*0014*/ 	.word	0xfffffffe
	.align		4
        /*0018*/ 	.word	0x00000000
	.align		4
        /*001c*/ 	.word	0xfffffffd
	.align		4
        /*0020*/ 	.word	0x00000000
	.align		4
        /*0024*/ 	.word	0xfffffffc


//--------------------- .nv.constant4             --------------------------
	.section	.nv.constant4,"a",@progbits
	.align	8
	.align		8
.nv.constant4:
        /*0000*/ 	.dword	vprintf
	.align		8
        /*0008*/ 	.dword	$str


//--------------------- .text._Z10hello_cudav     --------------------------
	.section	.text._Z10hello_cudav,"ax",@progbits
	.align	128
        .global         _Z10hello_cudav
        .type           _Z10hello_cudav,@function
        .size           _Z10hello_cudav,(.L_x_2 - _Z10hello_cudav)
        .other          _Z10hello_cudav,@"STO_CUDA_ENTRY STV_DEFAULT"
_Z10hello_cudav:
.text._Z10hello_cudav:
[----:B------:R-:W0:Y:S01]  /*0000*/  LDC R1, c[0x0][0x37c] ;  /* 0x0000df00ff017b82 */ /* 0x000e220000000800 */
[----:B------:R-:W-:Y:S01]  /*0010*/  MOV R0, 0x0 ;  /* 0x0000000000007802 */ /* 0x000fe20000000f00 */
[----:B------:R-:W1:Y:S01]  /*0020*/  LDCU.64 UR4, c[0x4][0x8] ;  /* 0x01000100ff0477ac */ /* 0x000e620008000a00 */
[----:B------:R-:W-:-:S05]  /*0030*/  CS2R R6, SRZ ;  /* 0x0000000000067805 */ /* 0x000fca000001ff00 */
[----:B------:R2:W3:Y:S01]  /*0040*/  LDC.64 R2, c[0x4][R0] ;  /* 0x0100000000027b82 */ /* 0x0004e20000000a00 */
[----:B-1----:R-:W-:Y:S02]  /*0050*/  IMAD.U32 R4, RZ, RZ, UR4 ;  /* 0x00000004ff047e24 */ /* 0x002fe4000f8e00ff */
[----:B--2---:R-:W-:-:S07]  /*0060*/  IMAD.U32 R5, RZ, RZ, UR5 ;  /* 0x00000005ff057e24 */ /* 0x004fce000f8e00ff */
[----:B------:R-:W-:-:S07]  /*0070*/  LEPC R20, `(.L_x_0) ;  /* 0x000000001014794e */ /* 0x000fce0000000000 */
[----:B0--3--:R-:W-:Y:S05]  /*0080*/  CALL.ABS.NOINC R2 ;  /* 0x0000000002007343 */ /* 0x009fea0003c00000 */
.L_x_0:
[----:B------:R-:W-:Y:S05]  /*0090*/  EXIT ;  /* 0x000000000000794d */ /* 0x000fea0003800000 */
.L_x_1:
[----:B------:R-:W-:-:S00]  /*00a0*/  BRA `(.L_x_1) ;  /* 0xfffffffc00fc7947 */ /* 0x000fc0000383ffff */
[----:B------:R-:W-:-:S00]  /*00b0*/  NOP ;  /* 0x0000000000007918 */ /* 0x000fc00000000000 */
        /* <DEDUP_REMOVED lines=12> */
.L_x_2:


//--------------------- .nv.global.init           --------------------------
	.section	.nv.global.init,"aw",@progbits
.nv.global.init:
	.type		$str,@object
	.size		$str,(.L_0 - $str)
$str:
        /*0000*/ 	.byte	0x48, 0x65, 0x6c, 0x6c, 0x6f, 0x20, 0x66, 0x72, 0x6f, 0x6d, 0x20, 0x74, 0x68, 0x65, 0x20, 0x47
        /*0010*/ 	.byte	0x50, 0x55, 0x21, 0x0a, 0x00
.L_0:


//--------------------- .nv.shared.reserved.0     --------------------------
	.section	.nv.shared.reserved.0,"aw",@nobits
	.weak		__nv_reservedSMEM_offset_0_alias
	.size		__nv_reservedSMEM_offset_0_alias, 0, 64
	.other		__nv_reservedSMEM_offset_0_alias,@"STO_CUDA_RESERVED_SHARED STV_DEFAULT"
__nv_reservedSMEM_offset_0_alias:
	.zero		0
	.zero		64


//--------------------- .nv.constant0._Z10hello_cudav --------------------------
	.section	.nv.constant0._Z10hello_cudav,"a",@progbits
	.sectionflags	@""
	.align	4
.nv.constant0._Z10hello_cudav:
	.zero		896


//--------------------- SYMBOLS --------------------------

	.type		.nv.reservedSmem.offset0,@object
	.size		.nv.reservedSmem.offset0,0x4
	.type		vprintf,@function
